//
// Generated by NVIDIA NVVM Compiler
//
// Compiler Build ID: CL-36424714
// Cuda compilation tools, release 13.0, V13.0.88
// Based on NVVM 20.0.0
//

.version 9.0
.target sm_100
.address_size 64

	// .globl	_Z8kernel_1v

.visible .entry _Z8kernel_1v()
{


	ret;

}
	// .globl	_Z8kernel_2v
.visible .entry _Z8kernel_2v()
{


	ret;

}
	// .globl	_Z8kernel_3v
.visible .entry _Z8kernel_3v()
{


	ret;

}


// ===== COMPILED SASS (sm_100) =====

	.target	sm_100

	.elftype	@"ET_EXEC"


//--------------------- .note.nv.tkinfo           --------------------------
	.section	.note.nv.tkinfo,"",@"SHT_NOTE"
	.sectionflags	@"SHF_NOTE_NV_TKINFO"
	.tkinfo
        /*0018*/ 	.word	0x00000002
        /*0030*/ 	.string	""
        /*0030*/ 	.string	"ptxas"
        /*0030*/ 	.string	"Cuda compilation tools, release 13.0, V13.0.88"
        /*0030*/ 	.string	"Build cuda_13.0.r13.0/compiler.36424714_0"
        /*0030*/ 	.string	"-arch sm_100 -m 64 "



//--------------------- .note.nv.cuinfo           --------------------------
	.section	.note.nv.cuinfo,"",@"SHT_NOTE"
	.sectionflags	@"SHF_NOTE_NV_CUINFO"
        /*0018*/ 	.short	0x0002
        /*001a*/ 	.short	0x0064
        /*001c*/ 	.short	0x0082
	.zero		2


//--------------------- .nv.info                  --------------------------
	.section	.nv.info,"",@"SHT_CUDA_INFO"
	.align	4


	//----- nvinfo : EIATTR_REGCOUNT
	.align		4
        /*0000*/ 	.byte	0x04, 0x2f
        /*0002*/ 	.short	(.L_1 - .L_0)
	.align		4
.L_0:
        /*0004*/ 	.word	index@(_Z8kernel_1v)
        /*0008*/ 	.word	0x00000004


	//----- nvinfo : EIATTR_FRAME_SIZE
	.align		4
.L_1:
        /*000c*/ 	.byte	0x04, 0x11
        /*000e*/ 	.short	(.L_3 - .L_2)
	.align		4
.L_2:
        /*0010*/ 	.word	index@(_Z8kernel_1v)
        /*0014*/ 	.word	0x00000000


	//----- nvinfo : EIATTR_REGCOUNT
	.align		4
.L_3:
        /*0018*/ 	.byte	0x04, 0x2f
        /*001a*/ 	.short	(.L_5 - .L_4)
	.align		4
.L_4:
        /*001c*/ 	.word	index@(_Z8kernel_2v)
        /*0020*/ 	.word	0x00000004


	//----- nvinfo : EIATTR_FRAME_SIZE
	.align		4
.L_5:
        /*0024*/ 	.byte	0x04, 0x11
        /*0026*/ 	.short	(.L_7 - .L_6)
	.align		4
.L_6:
        /*0028*/ 	.word	index@(_Z8kernel_2v)
        /*002c*/ 	.word	0x00000000


	//----- nvinfo : EIATTR_REGCOUNT
	.align		4
.L_7:
        /*0030*/ 	.byte	0x04, 0x2f
        /*0032*/ 	.short	(.L_9 - .L_8)
	.align		4
.L_8:
        /*0034*/ 	.word	index@(_Z8kernel_3v)
        /*0038*/ 	.word	0x00000004


	//----- nvinfo : EIATTR_FRAME_SIZE
	.align		4
.L_9:
        /*003c*/ 	.byte	0x04, 0x11
        /*003e*/ 	.short	(.L_11 - .L_10)
	.align		4
.L_10:
        /*0040*/ 	.word	index@(_Z8kernel_3v)
        /*0044*/ 	.word	0x00000000


	//----- nvinfo : EIATTR_MIN_STACK_SIZE
	.align		4
.L_11:
        /*0048*/ 	.byte	0x04, 0x12
        /*004a*/ 	.short	(.L_13 - .L_12)
	.align		4
.L_12:
        /*004c*/ 	.word	index@(_Z8kernel_3v)
        /*0050*/ 	.word	0x00000000


	//----- nvinfo : EIATTR_MIN_STACK_SIZE
	.align		4
.L_13:
        /*0054*/ 	.byte	0x04, 0x12
        /*0056*/ 	.short	(.L_15 - .L_14)
	.align		4
.L_14:
        /*0058*/ 	.word	index@(_Z8kernel_2v)
        /*005c*/ 	.word	0x00000000


	//----- nvinfo : EIATTR_MIN_STACK_SIZE
	.align		4
.L_15:
        /*0060*/ 	.byte	0x04, 0x12
        /*0062*/ 	.short	(.L_17 - .L_16)
	.align		4
.L_16:
        /*0064*/ 	.word	index@(_Z8kernel_1v)
        /*0068*/ 	.word	0x00000000
.L_17:


//--------------------- .nv.compat                --------------------------
	.section	.nv.compat,"",@"SHT_CUDA_COMPAT_INFO"
	.align	4
        /*0000*/ 	.byte	0x02, 0x09, 0x00, 0x00, 0x02, 0x02, 0x01, 0x00, 0x02, 0x05, 0x05, 0x00, 0x03, 0x07, 0x01, 0x01
        /*0010*/ 	.byte	0x02, 0x03, 0x00, 0x00, 0x02, 0x06, 0x01, 0x00, 0x04, 0x0b, 0x08, 0x00, 0x09, 0x00, 0x00, 0x00
        /*0020*/ 	.byte	0x00, 0x00, 0x00, 0x00


//--------------------- .nv.info._Z8kernel_3v     --------------------------
	.section	.nv.info._Z8kernel_3v,"",@"SHT_CUDA_INFO"
	.sectionflags	@""
	.align	4


	//----- nvinfo : EIATTR_CUDA_API_VERSION
	.align		4
        /*0000*/ 	.byte	0x04, 0x37
        /*0002*/ 	.short	(.L_19 - .L_18)
.L_18:
        /*0004*/ 	.word	0x00000082


	//----- nvinfo : EIATTR_SPARSE_MMA_MASK
	.align		4
.L_19:
        /*0008*/ 	.byte	0x03, 0x50
        /*000a*/ 	.short	0x0000


	//----- nvinfo : EIATTR_MAXREG_COUNT
	.align		4
        /*000c*/ 	.byte	0x03, 0x1b
        /*000e*/ 	.short	0x00ff


	//----- nvinfo : EIATTR_MERCURY_ISA_VERSION
	.align		4
        /*0010*/ 	.byte	0x03, 0x5f
        /*0012*/ 	.short	0x0101


	//----- nvinfo : EIATTR_VRC_CTA_INIT_COUNT
	.align		4
        /*0014*/ 	.byte	0x02, 0x4a
	.zero		1
	.zero		1


	//----- nvinfo : EIATTR_EXIT_INSTR_OFFSETS
	.align		4
        /*0018*/ 	.byte	0x04, 0x1c
        /*001a*/ 	.short	(.L_21 - .L_20)


	//   ....[0]....
.L_20:
        /*001c*/ 	.word	0x00000010


	//----- nvinfo : EIATTR_SW_WAR
	.align		4
.L_21:
        /*0020*/ 	.byte	0x04, 0x36
        /*0022*/ 	.short	(.L_23 - .L_22)
.L_22:
        /*0024*/ 	.word	0x00000008
.L_23:


//--------------------- .nv.info._Z8kernel_2v     --------------------------
	.section	.nv.info._Z8kernel_2v,"",@"SHT_CUDA_INFO"
	.sectionflags	@""
	.align	4


	//----- nvinfo : EIATTR_CUDA_API_VERSION
	.align		4
        /*0000*/ 	.byte	0x04, 0x37
        /*0002*/ 	.short	(.L_25 - .L_24)
.L_24:
        /*0004*/ 	.word	0x00000082


	//----- nvinfo : EIATTR_SPARSE_MMA_MASK
	.align		4
.L_25:
        /*0008*/ 	.byte	0x03, 0x50
        /*000a*/ 	.short	0x0000


	//----- nvinfo : EIATTR_MAXREG_COUNT
	.align		4
        /*000c*/ 	.byte	0x03, 0x1b
        /*000e*/ 	.short	0x00ff


	//----- nvinfo : EIATTR_MERCURY_ISA_VERSION
	.align		4
        /*0010*/ 	.byte	0x03, 0x5f
        /*0012*/ 	.short	0x0101


	//----- nvinfo : EIATTR_VRC_CTA_INIT_COUNT
	.align		4
        /*0014*/ 	.byte	0x02, 0x4a
	.zero		1
	.zero		1


	//----- nvinfo : EIATTR_EXIT_INSTR_OFFSETS
	.align		4
        /*0018*/ 	.byte	0x04, 0x1c
        /*001a*/ 	.short	(.L_27 - .L_26)


	//   ....[0]....
.L_26:
        /*001c*/ 	.word	0x00000010


	//----- nvinfo : EIATTR_SW_WAR
	.align		4
.L_27:
        /*0020*/ 	.byte	0x04, 0x36
        /*0022*/ 	.short	(.L_29 - .L_28)
.L_28:
        /*0024*/ 	.word	0x00000008
.L_29:


//--------------------- .nv.info._Z8kernel_1v     --------------------------
	.section	.nv.info._Z8kernel_1v,"",@"SHT_CUDA_INFO"
	.sectionflags	@""
	.align	4


	//----- nvinfo : EIATTR_CUDA_API_VERSION
	.align		4
        /*0000*/ 	.byte	0x04, 0x37
        /*0002*/ 	.short	(.L_31 - .L_30)
.L_30:
        /*0004*/ 	.word	0x00000082


	//----- nvinfo : EIATTR_SPARSE_MMA_MASK
	.align		4
.L_31:
        /*0008*/ 	.byte	0x03, 0x50
        /*000a*/ 	.short	0x0000


	//----- nvinfo : EIATTR_MAXREG_COUNT
	.align		4
        /*000c*/ 	.byte	0x03, 0x1b
        /*000e*/ 	.short	0x00ff


	//----- nvinfo : EIATTR_MERCURY_ISA_VERSION
	.align		4
        /*0010*/ 	.byte	0x03, 0x5f
        /*0012*/ 	.short	0x0101


	//----- nvinfo : EIATTR_VRC_CTA_INIT_COUNT
	.align		4
        /*0014*/ 	.byte	0x02, 0x4a
	.zero		1
	.zero		1


	//----- nvinfo : EIATTR_EXIT_INSTR_OFFSETS
	.align		4
        /*0018*/ 	.byte	0x04, 0x1c
        /*001a*/ 	.short	(.L_33 - .L_32)


	//   ....[0]....
.L_32:
        /*001c*/ 	.word	0x00000010


	//----- nvinfo : EIATTR_SW_WAR
	.align		4
.L_33:
        /*0020*/ 	.byte	0x04, 0x36
        /*0022*/ 	.short	(.L_35 - .L_34)
.L_34:
        /*0024*/ 	.word	0x00000008
.L_35:


//--------------------- .nv.callgraph             --------------------------
	.section	.nv.callgraph,"",@"SHT_CUDA_CALLGRAPH"
	.align	4
	.sectionentsize	8
	.align		4
        /*0000*/ 	.word	0x00000000
	.align		4
        /*0004*/ 	.word	0xffffffff
	.align		4
        /*0008*/ 	.word	0x00000000
	.align		4
        /*000c*/ 	.word	0xfffffffe
	.align		4
        /*0010*/ 	.word	0x00000000
	.align		4
        /*0014*/ 	.word	0xfffffffd
	.align		4
        /*0018*/ 	.word	0x00000000
	.align		4
        /*001c*/ 	.word	0xfffffffc


//--------------------- .text._Z8kernel_3v        --------------------------
	.section	.text._Z8kernel_3v,"ax",@progbits
	.align	128
        .global         _Z8kernel_3v
        .type           _Z8kernel_3v,@function
        .size           _Z8kernel_3v,(.L_x_3 - _Z8kernel_3v)
        .other          _Z8kernel_3v,@"STO_CUDA_ENTRY STV_DEFAULT"
_Z8kernel_3v:
.text._Z8kernel_3v:
[----:B------:R-:W-:Y:S01]  /*0000*/  LDC R1, c[0x0][0x37c] ;  /* 0x0000df00ff017b82 */ /* 0x000fe20000000800 */
[----:B------:R-:W-:Y:S05]  /*0010*/  EXIT ;  /* 0x000000000000794d */ /* 0x000fea0003800000 */
.L_x_0:
[----:B------:R-:W-:-:S00]  /*0020*/  BRA `(.L_x_0) ;  /* 0xfffffffc00fc7947 */ /* 0x000fc0000383ffff */
[----:B------:R-:W-:-:S00]  /*0030*/  NOP ;  /* 0x0000000000007918 */ /* 0x000fc00000000000 */
        /* <DEDUP_REMOVED lines=12> */
.L_x_3:


//--------------------- .text._Z8kernel_2v        --------------------------
	.section	.text._Z8kernel_2v,"ax",@progbits
	.align	128
        .global         _Z8kernel_2v
        .type           _Z8kernel_2v,@function
        .size           _Z8kernel_2v,(.L_x_4 - _Z8kernel_2v)
        .other          _Z8kernel_2v,@"STO_CUDA_ENTRY STV_DEFAULT"
_Z8kernel_2v:
.text._Z8kernel_2v:
[----:B------:R-:W-:Y:S01]  /*0000*/  LDC R1, c[0x0][0x37c] ;  /* 0x0000df00ff017b82 */ /* 0x000fe20000000800 */
[----:B------:R-:W-:Y:S05]  /*0010*/  EXIT ;  /* 0x000000000000794d */ /* 0x000fea0003800000 */
.L_x_1:
        /* <DEDUP_REMOVED lines=14> */
.L_x_4:


//--------------------- .text._Z8kernel_1v        --------------------------
	.section	.text._Z8kernel_1v,"ax",@progbits
	.align	128
        .global         _Z8kernel_1v
        .type           _Z8kernel_1v,@function
        .size           _Z8kernel_1v,(.L_x_5 - _Z8kernel_1v)
        .other          _Z8kernel_1v,@"STO_CUDA_ENTRY STV_DEFAULT"
_Z8kernel_1v:
.text._Z8kernel_1v:
[----:B------:R-:W-:Y:S01]  /*0000*/  LDC R1, c[0x0][0x37c] ;  /* 0x0000df00ff017b82 */ /* 0x000fe20000000800 */
[----:B------:R-:W-:Y:S05]  /*0010*/  EXIT ;  /* 0x000000000000794d */ /* 0x000fea0003800000 */
.L_x_2:
        /* <DEDUP_REMOVED lines=14> */
.L_x_5:


//--------------------- .nv.shared.reserved.0     --------------------------
	.section	.nv.shared.reserved.0,"aw",@nobits
	.weak		__nv_reservedSMEM_offset_0_alias
	.size		__nv_reservedSMEM_offset_0_alias, 0, 64
	.other		__nv_reservedSMEM_offset_0_alias,@"STO_CUDA_RESERVED_SHARED STV_DEFAULT"
__nv_reservedSMEM_offset_0_alias:
	.zero		0
	.zero		64


//--------------------- .nv.constant0._Z8kernel_3v --------------------------
	.section	.nv.constant0._Z8kernel_3v,"a",@progbits
	.sectionflags	@""
	.align	4
.nv.constant0._Z8kernel_3v:
	.zero		896


//--------------------- .nv.constant0._Z8kernel_2v --------------------------
	.section	.nv.constant0._Z8kernel_2v,"a",@progbits
	.sectionflags	@""
	.align	4
.nv.constant0._Z8kernel_2v:
	.zero		896


//--------------------- .nv.constant0._Z8kernel_1v --------------------------
	.section	.nv.constant0._Z8kernel_1v,"a",@progbits
	.sectionflags	@""
	.align	4
.nv.constant0._Z8kernel_1v:
	.zero		896


//--------------------- SYMBOLS --------------------------

	.type		.nv.reservedSmem.offset0,@object
	.size		.nv.reservedSmem.offset0,0x4
